	.headerflags	@"EF_CUDA_TEXMODE_UNIFIED EF_CUDA_64BIT_ADDRESS EF_CUDA_ACCELERATORS EF_CUDA_SM90 EF_CUDA_VIRTUAL_SM(EF_CUDA_SM90)"
	.elftype	@"ET_EXEC"


//--------------------- .nv.info                  --------------------------
	.section	.nv.info,"",@"SHT_CUDA_INFO"
	.align	4


	//----- nvinfo : EIATTR_REGCOUNT
	.align		4
        /*0000*/ 	.byte	0x04, 0x2f
        /*0002*/ 	.short	(.L_1 - .L_0)
	.align		4
.L_0:
        /*0004*/ 	.word	index@(triton_poi_fused_cat_14)
        /*0008*/ 	.word	0x00000016


	//----- nvinfo : EIATTR_MIN_STACK_SIZE
	.align		4
.L_1:
        /*000c*/ 	.byte	0x04, 0x12
        /*000e*/ 	.short	(.L_3 - .L_2)
	.align		4
.L_2:
        /*0010*/ 	.word	index@(triton_poi_fused_cat_14)
        /*0014*/ 	.word	0x00000000


	//----- nvinfo : EIATTR_FRAME_SIZE
	.align		4
.L_3:
        /*0018*/ 	.byte	0x04, 0x11
        /*001a*/ 	.short	(.L_5 - .L_4)
	.align		4
.L_4:
        /*001c*/ 	.word	index@(triton_poi_fused_cat_14)
        /*0020*/ 	.word	0x00000000


	//----- nvinfo : EIATTR_MIN_STACK_SIZE
	.align		4
.L_5:
        /*0024*/ 	.byte	0x04, 0x12
        /*0026*/ 	.short	(.L_7 - .L_6)
	.align		4
.L_6:
        /*0028*/ 	.word	index@(triton_poi_fused_cat_14)
        /*002c*/ 	.word	0x00000000
.L_7:


//--------------------- .nv.info.triton_poi_fused_cat_14 --------------------------
	.section	.nv.info.triton_poi_fused_cat_14,"",@"SHT_CUDA_INFO"
	.sectionflags	@""
	.align	4


	//----- nvinfo : EIATTR_CUDA_API_VERSION
	.align		4
        /*0000*/ 	.byte	0x04, 0x37
        /*0002*/ 	.short	(.L_9 - .L_8)
.L_8:
        /*0004*/ 	.word	0x0000007c


	//----- nvinfo : EIATTR_KPARAM_INFO
	.align		4
.L_9:
        /*0008*/ 	.byte	0x04, 0x17
        /*000a*/ 	.short	(.L_11 - .L_10)
.L_10:
        /*000c*/ 	.word	0x00000000
        /*0010*/ 	.short	0x0004
        /*0012*/ 	.short	0x0020
        /*0014*/ 	.byte	0x00, 0xf0, 0x11, 0x00


	//----- nvinfo : EIATTR_KPARAM_INFO
	.align		4
.L_11:
        /*0018*/ 	.byte	0x04, 0x17
        /*001a*/ 	.short	(.L_13 - .L_12)
.L_12:
        /*001c*/ 	.word	0x00000000
        /*0020*/ 	.short	0x0003
        /*0022*/ 	.short	0x0018
        /*0024*/ 	.byte	0x00, 0xf4, 0x21, 0x00


	//----- nvinfo : EIATTR_KPARAM_INFO
	.align		4
.L_13:
        /*0028*/ 	.byte	0x04, 0x17
        /*002a*/ 	.short	(.L_15 - .L_14)
.L_14:
        /*002c*/ 	.word	0x00000000
        /*0030*/ 	.short	0x0002
        /*0032*/ 	.short	0x0010
        /*0034*/ 	.byte	0x00, 0xf4, 0x21, 0x00


	//----- nvinfo : EIATTR_KPARAM_INFO
	.align		4
.L_15:
        /*0038*/ 	.byte	0x04, 0x17
        /*003a*/ 	.short	(.L_17 - .L_16)
.L_16:
        /*003c*/ 	.word	0x00000000
        /*0040*/ 	.short	0x0001
        /*0042*/ 	.short	0x0008
        /*0044*/ 	.byte	0x00, 0xf4, 0x21, 0x00


	//----- nvinfo : EIATTR_KPARAM_INFO
	.align		4
.L_17:
        /*0048*/ 	.byte	0x04, 0x17
        /*004a*/ 	.short	(.L_19 - .L_18)
.L_18:
        /*004c*/ 	.word	0x00000000
        /*0050*/ 	.short	0x0000
        /*0052*/ 	.short	0x0000
        /*0054*/ 	.byte	0x00, 0xf4, 0x21, 0x00


	//----- nvinfo : EIATTR_SPARSE_MMA_MASK
	.align		4
.L_19:
        /*0058*/ 	.byte	0x03, 0x50
        /*005a*/ 	.short	0x0000


	//----- nvinfo : EIATTR_MAXREG_COUNT
	.align		4
        /*005c*/ 	.byte	0x03, 0x1b
        /*005e*/ 	.short	0x00ff


	//----- nvinfo : EIATTR_EXIT_INSTR_OFFSETS
	.align		4
        /*0060*/ 	.byte	0x04, 0x1c
        /*0062*/ 	.short	(.L_21 - .L_20)


	//   ....[0]....
.L_20:
        /*0064*/ 	.word	0x00000680


	//   ....[1]....
        /*0068*/ 	.word	0x000006a0


	//----- nvinfo : EIATTR_REQNTID
	.align		4
.L_21:
        /*006c*/ 	.byte	0x04, 0x10
        /*006e*/ 	.short	(.L_23 - .L_22)
.L_22:
        /*0070*/ 	.word	0x00000080
        /*0074*/ 	.word	0x00000001
        /*0078*/ 	.word	0x00000001


	//----- nvinfo : EIATTR_CBANK_PARAM_SIZE
	.align		4
.L_23:
        /*007c*/ 	.byte	0x03, 0x19
        /*007e*/ 	.short	0x0024


	//----- nvinfo : EIATTR_PARAM_CBANK
	.align		4
        /*0080*/ 	.byte	0x04, 0x0a
        /*0082*/ 	.short	(.L_25 - .L_24)
	.align		4
.L_24:
        /*0084*/ 	.word	index@(.nv.constant0.triton_poi_fused_cat_14)
        /*0088*/ 	.short	0x0210
        /*008a*/ 	.short	0x0024


	//----- nvinfo : EIATTR_SW_WAR
	.align		4
.L_25:
        /*008c*/ 	.byte	0x04, 0x36
        /*008e*/ 	.short	(.L_27 - .L_26)
.L_26:
        /*0090*/ 	.word	0x00000008
.L_27:


//--------------------- .nv.callgraph             --------------------------
	.section	.nv.callgraph,"",@"SHT_CUDA_CALLGRAPH"
	.align	4
	.sectionentsize	8
	.align		4
        /*0000*/ 	.word	0x00000000
	.align		4
        /*0004*/ 	.word	0xffffffff
	.align		4
        /*0008*/ 	.word	0x00000000
	.align		4
        /*000c*/ 	.word	0xfffffffe
	.align		4
        /*0010*/ 	.word	0x00000000
	.align		4
        /*0014*/ 	.word	0xfffffffd
	.align		4
        /*0018*/ 	.word	0x00000000
	.align		4
        /*001c*/ 	.word	0xfffffffc


//--------------------- .text.triton_poi_fused_cat_14 --------------------------
	.section	.text.triton_poi_fused_cat_14,"ax",@progbits
	.align	128
        .global         triton_poi_fused_cat_14
        .type           triton_poi_fused_cat_14,@function
        .size           triton_poi_fused_cat_14,(.L_x_1 - triton_poi_fused_cat_14)
        .other          triton_poi_fused_cat_14,@"STO_CUDA_ENTRY STV_DEFAULT"
triton_poi_fused_cat_14:
.text.triton_poi_fused_cat_14:
[----:B------:R-:W0:Y:S02]  /*0000*/  LDC R1, c[0x0][0x28] ;  /* 0x00000a00ff017b82 */ /* 0x000e240000000800 */
[----:B------:R-:W1:Y:S01]  /*0010*/  S2R R0, SR_TID.X ;  /* 0x0000000000007919 */ /* 0x000e620000002100 */
[----:B------:R-:W-:Y:S01]  /*0020*/  ULDC.64 UR4, c[0x0][0x208] ;  /* 0x0000820000047ab9 */ /* 0x000fe20000000a00 */
[----:B------:R-:W-:Y:S01]  /*0030*/  ULDC.64 UR6, c[0x0][0x220] ;  /* 0x0000880000067ab9 */ /* 0x000fe20000000a00 */
[----:B------:R-:W2:Y:S01]  /*0040*/  S2R R3, SR_CTAID.X ;  /* 0x0000000000037919 */ /* 0x000ea20000002500 */
[----:B-1----:R-:W-:-:S05]  /*0050*/  IMAD.SHL.U32 R0, R0, 0x2, RZ ;  /* 0x0000000200007824 */ /* 0x002fca00078e00ff */
[----:B------:R-:W-:-:S05]  /*0060*/  LOP3.LUT R0, R0, 0xfe, RZ, 0xc0, !PT ;  /* 0x000000fe00007812 */ /* 0x000fca00078ec0ff */
[----:B--2---:R-:W-:Y:S02]  /*0070*/  IMAD R0, R3, 0x100, R0 ;  /* 0x0000010003007824 */ /* 0x004fe400078e0200 */
[----:B------:R-:W1:Y:S03]  /*0080*/  LDC.64 R2, c[0x0][0x218] ;  /* 0x00008600ff027b82 */ /* 0x000e660000000a00 */
[----:B------:R-:W-:Y:S02]  /*0090*/  SHF.R.S32.HI R5, RZ, 0x1f, R0 ;  /* 0x0000001fff057819 */ /* 0x000fe40000011400 */
[----:B------:R-:W-:Y:S02]  /*00a0*/  ISETP.GE.AND P0, PT, R0, 0x800, PT ;  /* 0x000008000000780c */ /* 0x000fe40003f06270 */
[CC--:B------:R-:W-:Y:S02]  /*00b0*/  LEA.HI R4, R5.reuse, R0.reuse, RZ, 0x4 ;  /* 0x0000000005047211 */ /* 0x0c0fe400078f20ff */
[----:B------:R-:W-:-:S02]  /*00c0*/  LEA.HI R5, R5, R0, RZ, 0x9 ;  /* 0x0000000005057211 */ /* 0x000fc400078f48ff */
[----:B------:R-:W-:Y:S02]  /*00d0*/  SHF.R.S32.HI R6, RZ, 0x4, R4 ;  /* 0x00000004ff067819 */ /* 0x000fe40000011404 */
[----:B------:R-:W-:Y:S02]  /*00e0*/  LOP3.LUT R9, R4, 0xfffffff0, RZ, 0xc0, !PT ;  /* 0xfffffff004097812 */ /* 0x000fe400078ec0ff */
[----:B------:R-:W-:-:S03]  /*00f0*/  LEA.HI R7, R6, R6, RZ, 0x5 ;  /* 0x0000000606077211 */ /* 0x000fc600078f28ff */
[----:B------:R-:W-:Y:S01]  /*0100*/  IMAD.IADD R9, R0, 0x1, -R9 ;  /* 0x0000000100097824 */ /* 0x000fe200078e0a09 */
[----:B------:R-:W-:-:S05]  /*0110*/  LOP3.LUT R7, R7, 0xffffffe0, RZ, 0xc0, !PT ;  /* 0xffffffe007077812 */ /* 0x000fca00078ec0ff */
[----:B------:R-:W-:Y:S01]  /*0120*/  IMAD.IADD R7, R6, 0x1, -R7 ;  /* 0x0000000106077824 */ /* 0x000fe200078e0a07 */
[----:B------:R-:W-:Y:S02]  /*0130*/  SHF.R.S32.HI R6, RZ, 0x9, R5 ;  /* 0x00000009ff067819 */ /* 0x000fe40000011405 */
[----:B------:R-:W-:Y:S01]  /*0140*/  LOP3.LUT R5, R5, 0xfffffe00, RZ, 0xc0, !PT ;  /* 0xfffffe0005057812 */ /* 0x000fe200078ec0ff */
[C---:B------:R-:W-:Y:S01]  /*0150*/  IMAD.SHL.U32 R8, R7.reuse, 0x10, RZ ;  /* 0x0000001007087824 */ /* 0x040fe200078e00ff */
[----:B------:R-:W-:Y:S01]  /*0160*/  ISETP.GE.AND P1, PT, R7, 0x10, PT ;  /* 0x000000100700780c */ /* 0x000fe20003f26270 */
[----:B------:R-:W-:-:S03]  /*0170*/  IMAD.SHL.U32 R6, R6, 0x100, RZ ;  /* 0x0000010006067824 */ /* 0x000fc600078e00ff */
[----:B------:R-:W-:Y:S02]  /*0180*/  ISETP.LT.AND P2, PT, R0, 0x800, !P1 ;  /* 0x000008000000780c */ /* 0x000fe40004f41270 */
[----:B------:R-:W-:Y:S02]  /*0190*/  IADD3 R13, R6, R0, -R5 ;  /* 0x00000000060d7210 */ /* 0x000fe40007ffe805 */
[----:B------:R-:W-:Y:S02]  /*01a0*/  CS2R R4, SRZ ;  /* 0x0000000000047805 */ /* 0x000fe4000001ff00 */
[--C-:B------:R-:W-:Y:S02]  /*01b0*/  SHF.R.S32.HI R11, RZ, 0x1f, R6.reuse ;  /* 0x0000001fff0b7819 */ /* 0x100fe40000011406 */
[----:B------:R-:W-:Y:S01]  /*01c0*/  IADD3 R6, P4, P5, R8, R9, R6 ;  /* 0x0000000908067210 */ /* 0x000fe20007d9e006 */
[----:B-1----:R-:W-:Y:S01]  /*01d0*/  IMAD.WIDE R2, R13, 0x4, R2 ;  /* 0x000000040d027825 */ /* 0x002fe200078e0202 */
[----:B------:R-:W-:-:S02]  /*01e0*/  SHF.R.S32.HI R9, RZ, 0x1f, R9 ;  /* 0x0000001fff097819 */ /* 0x000fc40000011409 */
[----:B------:R-:W-:Y:S02]  /*01f0*/  SHF.R.S32.HI R8, RZ, 0x1f, R8 ;  /* 0x0000001fff087819 */ /* 0x000fe40000011408 */
[----:B------:R1:W2:Y:S01]  /*0200*/  @P2 LDG.E.64 R4, desc[UR4][R2.64] ;  /* 0x0000000402042981 */ /* 0x0002a2000c1e1b00 */
[----:B------:R-:W-:Y:S02]  /*0210*/  ISETP.GT.AND P3, PT, R7, 0xf, !P0 ;  /* 0x0000000f0700780c */ /* 0x000fe40004764270 */
[----:B------:R-:W-:Y:S02]  /*0220*/  IADD3.X R9, R8, R9, R11, P4, P5 ;  /* 0x0000000908097210 */ /* 0x000fe400027ea40b */
[----:B------:R-:W-:-:S04]  /*0230*/  LEA R10, P4, R6, UR6, 0x2 ;  /* 0x00000006060a7c11 */ /* 0x000fc8000f8810ff */
[----:B------:R-:W-:Y:S02]  /*0240*/  LEA.HI.X R11, R6, UR7, R9, 0x2, P4 ;  /* 0x00000007060b7c11 */ /* 0x000fe4000a0f1409 */
[----:B------:R-:W-:Y:S01]  /*0250*/  CS2R R6, SRZ ;  /* 0x0000000000067805 */ /* 0x000fe2000001ff00 */
[----:B------:R-:W3:Y:S05]  /*0260*/  LDC.64 R8, c[0x0][0x210] ;  /* 0x00008400ff087b82 */ /* 0x000eea0000000a00 */
[----:B------:R-:W4:Y:S01]  /*0270*/  @P3 LDG.E.64 R6, desc[UR4][R10.64+-0x400] ;  /* 0xfffc00040a063981 */ /* 0x000f22000c1e1b00 */
[----:B-1----:R-:W-:Y:S01]  /*0280*/  CS2R R2, SRZ ;  /* 0x0000000000027805 */ /* 0x002fe2000001ff00 */
[----:B---3--:R-:W-:-:S05]  /*0290*/  IMAD.WIDE R8, R13, 0x4, R8 ;  /* 0x000000040d087825 */ /* 0x008fca00078e0208 */
[----:B------:R1:W3:Y:S01]  /*02a0*/  @P2 LDG.E.64 R2, desc[UR4][R8.64] ;  /* 0x0000000408022981 */ /* 0x0002e2000c1e1b00 */
[----:B------:R-:W-:Y:S01]  /*02b0*/  IMAD.MOV.U32 R17, RZ, RZ, 0x3e800000 ;  /* 0x3e800000ff117424 */ /* 0x000fe200078e00ff */
[----:B--2---:R-:W-:Y:S02]  /*02c0*/  SEL R5, R5, RZ, P2 ;  /* 0x000000ff05057207 */ /* 0x004fe40001000000 */
[----:B------:R-:W-:-:S03]  /*02d0*/  SEL R4, R4, RZ, P2 ;  /* 0x000000ff04047207 */ /* 0x000fc60001000000 */
[----:B------:R-:W-:-:S04]  /*02e0*/  FADD R12, RZ, -R5 ;  /* 0x80000005ff0c7221 */ /* 0x000fc80000000000 */
[----:B------:R-:W-:Y:S01]  /*02f0*/  FMUL R13, R12, 1.4426950216293334961 ;  /* 0x3fb8aa3b0c0d7820 */ /* 0x000fe20000400000 */
[----:B------:R-:W-:-:S04]  /*0300*/  FADD R12, RZ, -R4 ;  /* 0x80000004ff0c7221 */ /* 0x000fc80000000000 */
[----:B------:R-:W-:Y:S01]  /*0310*/  FSETP.GEU.AND P4, PT, R13, -126, PT ;  /* 0xc2fc00000d00780b */ /* 0x000fe20003f8e000 */
[----:B------:R-:W-:Y:S01]  /*0320*/  FMUL R12, R12, 1.4426950216293334961 ;  /* 0x3fb8aa3b0c0c7820 */ /* 0x000fe20000400000 */
[----:B----4-:R-:W-:Y:S02]  /*0330*/  SEL R6, R6, RZ, P3 ;  /* 0x000000ff06067207 */ /* 0x010fe40001800000 */
[----:B------:R-:W-:Y:S02]  /*0340*/  SEL R7, R7, RZ, P3 ;  /* 0x000000ff07077207 */ /* 0x000fe40001800000 */
[----:B------:R-:W-:Y:S01]  /*0350*/  FSETP.GEU.AND P6, PT, R12, -126, PT ;  /* 0xc2fc00000c00780b */ /* 0x000fe20003fce000 */
[----:B------:R-:W-:Y:S02]  /*0360*/  FADD R10, RZ, -R6 ;  /* 0x80000006ff0a7221 */ /* 0x000fe40000000000 */
[----:B-1----:R-:W-:Y:S02]  /*0370*/  FADD R8, RZ, -R7 ;  /* 0x80000007ff087221 */ /* 0x002fe40000000000 */
[----:B------:R-:W-:-:S02]  /*0380*/  FMUL R14, R10, 1.4426950216293334961 ;  /* 0x3fb8aa3b0a0e7820 */ /* 0x000fc40000400000 */
[----:B------:R-:W-:Y:S01]  /*0390*/  @!P4 FMUL R13, R13, 0.5 ;  /* 0x3f0000000d0dc820 */ /* 0x000fe20000400000 */
[----:B------:R-:W-:Y:S02]  /*03a0*/  FMUL R16, R8, 1.4426950216293334961 ;  /* 0x3fb8aa3b08107820 */ /* 0x000fe40000400000 */
[----:B------:R-:W-:Y:S01]  /*03b0*/  FSETP.GEU.AND P5, PT, R14, -126, PT ;  /* 0xc2fc00000e00780b */ /* 0x000fe20003fae000 */
[----:B------:R-:W1:Y:S02]  /*03c0*/  MUFU.EX2 R9, R13 ;  /* 0x0000000d00097308 */ /* 0x000e640000000800 */
[----:B------:R-:W-:Y:S01]  /*03d0*/  FSETP.GEU.AND P3, PT, R16, -126, PT ;  /* 0xc2fc00001000780b */ /* 0x000fe20003f6e000 */
[----:B------:R-:W-:-:S05]  /*03e0*/  @!P6 FMUL R12, R12, 0.5 ;  /* 0x3f0000000c0ce820 */ /* 0x000fca0000400000 */
[----:B------:R-:W2:Y:S01]  /*03f0*/  MUFU.EX2 R8, R12 ;  /* 0x0000000c00087308 */ /* 0x000ea20000000800 */
[----:B---3--:R-:W-:-:S03]  /*0400*/  SEL R19, R2, RZ, P2 ;  /* 0x000000ff02137207 */ /* 0x008fc60001000000 */
[----:B------:R-:W-:Y:S01]  /*0410*/  @!P5 FMUL R14, R14, 0.5 ;  /* 0x3f0000000e0ed820 */ /* 0x000fe20000400000 */
[----:B-1----:R-:W-:Y:S02]  /*0420*/  @!P4 FMUL R9, R9, R9 ;  /* 0x000000090909c220 */ /* 0x002fe40000400000 */
[----:B------:R-:W-:Y:S01]  /*0430*/  @!P3 FMUL R16, R16, 0.5 ;  /* 0x3f0000001010b820 */ /* 0x000fe20000400000 */
[----:B------:R-:W1:Y:S01]  /*0440*/  MUFU.EX2 R15, R14 ;  /* 0x0000000e000f7308 */ /* 0x000e620000000800 */
[----:B------:R-:W-:Y:S01]  /*0450*/  FADD R11, R9, 1 ;  /* 0x3f800000090b7421 */ /* 0x000fe20000000000 */
[----:B--2---:R-:W-:-:S04]  /*0460*/  @!P6 FMUL R8, R8, R8 ;  /* 0x000000080808e220 */ /* 0x004fc80000400000 */
[----:B------:R-:W-:Y:S02]  /*0470*/  FSETP.GT.AND P4, PT, R11, 8.50705917302346158658e+37, PT ;  /* 0x7e8000000b00780b */ /* 0x000fe40003f84000 */
[----:B------:R-:W2:Y:S01]  /*0480*/  MUFU.EX2 R9, R16 ;  /* 0x0000001000097308 */ /* 0x000ea20000000800 */
[----:B------:R-:W-:Y:S01]  /*0490*/  FADD R10, R8, 1 ;  /* 0x3f800000080a7421 */ /* 0x000fe20000000000 */
[----:B------:R-:W-:Y:S01]  /*04a0*/  FSEL R12, R17, 1, P4 ;  /* 0x3f800000110c7808 */ /* 0x000fe20002000000 */
[----:B-1----:R-:W-:-:S03]  /*04b0*/  @!P5 FMUL R15, R15, R15 ;  /* 0x0000000f0f0fd220 */ /* 0x002fc60000400000 */
[----:B------:R-:W-:Y:S01]  /*04c0*/  FSETP.GT.AND P5, PT, R10, 8.50705917302346158658e+37, PT ;  /* 0x7e8000000a00780b */ /* 0x000fe20003fa4000 */
[----:B------:R-:W-:-:S04]  /*04d0*/  FADD R15, R15, 1 ;  /* 0x3f8000000f0f7421 */ /* 0x000fc80000000000 */
[----:B------:R-:W-:Y:S01]  /*04e0*/  @P4 FMUL R11, R11, 0.25 ;  /* 0x3e8000000b0b4820 */ /* 0x000fe20000400000 */
[----:B------:R-:W-:Y:S01]  /*04f0*/  FSEL R13, R17, 1, P5 ;  /* 0x3f800000110d7808 */ /* 0x000fe20002800000 */
[----:B--2---:R-:W-:Y:S01]  /*0500*/  @!P3 FMUL R9, R9, R9 ;  /* 0x000000090909b220 */ /* 0x004fe20000400000 */
[----:B------:R-:W-:-:S03]  /*0510*/  FSETP.GT.AND P3, PT, R15, 8.50705917302346158658e+37, PT ;  /* 0x7e8000000f00780b */ /* 0x000fc60003f64000 */
[----:B------:R-:W1:Y:S01]  /*0520*/  MUFU.RCP R11, R11 ;  /* 0x0000000b000b7308 */ /* 0x000e620000001000 */
[----:B------:R-:W-:Y:S01]  /*0530*/  FADD R14, R9, 1 ;  /* 0x3f800000090e7421 */ /* 0x000fe20000000000 */
[----:B------:R-:W-:Y:S01]  /*0540*/  FSEL R16, R17, 1, P3 ;  /* 0x3f80000011107808 */ /* 0x000fe20001800000 */
[----:B------:R-:W-:Y:S01]  /*0550*/  @P5 FMUL R10, R10, 0.25 ;  /* 0x3e8000000a0a5820 */ /* 0x000fe20000400000 */
[----:B------:R-:W2:Y:S02]  /*0560*/  LDC.64 R8, c[0x0][0x228] ;  /* 0x00008a00ff087b82 */ /* 0x000ea40000000a00 */
[----:B------:R-:W-:-:S03]  /*0570*/  FSETP.GT.AND P6, PT, R14, 8.50705917302346158658e+37, PT ;  /* 0x7e8000000e00780b */ /* 0x000fc60003fc4000 */
[----:B------:R-:W3:Y:S01]  /*0580*/  MUFU.RCP R10, R10 ;  /* 0x0000000a000a7308 */ /* 0x000ee20000001000 */
[----:B------:R-:W-:Y:S01]  /*0590*/  FSEL R17, R17, 1, P6 ;  /* 0x3f80000011117808 */ /* 0x000fe20003000000 */
[----:B------:R-:W-:Y:S01]  /*05a0*/  @P3 FMUL R15, R15, 0.25 ;  /* 0x3e8000000f0f3820 */ /* 0x000fe20000400000 */
[----:B-1----:R-:W-:-:S05]  /*05b0*/  FMUL R12, R11, R12 ;  /* 0x0000000c0b0c7220 */ /* 0x002fca0000400000 */
[----:B------:R-:W1:Y:S02]  /*05c0*/  MUFU.RCP R15, R15 ;  /* 0x0000000f000f7308 */ /* 0x000e640000001000 */
[----:B------:R-:W-:Y:S01]  /*05d0*/  @P6 FMUL R14, R14, 0.25 ;  /* 0x3e8000000e0e6820 */ /* 0x000fe20000400000 */
[----:B---3--:R-:W-:-:S05]  /*05e0*/  FMUL R13, R10, R13 ;  /* 0x0000000d0a0d7220 */ /* 0x008fca0000400000 */
[----:B------:R-:W3:Y:S01]  /*05f0*/  MUFU.RCP R14, R14 ;  /* 0x0000000e000e7308 */ /* 0x000ee20000001000 */
[----:B------:R-:W-:Y:S01]  /*0600*/  SEL R10, R3, RZ, P2 ;  /* 0x000000ff030a7207 */ /* 0x000fe20001000000 */
[----:B------:R-:W-:Y:S01]  /*0610*/  FFMA R4, R4, R13, R19 ;  /* 0x0000000d04047223 */ /* 0x000fe20000000013 */
[----:B--2---:R-:W-:-:S04]  /*0620*/  IMAD.WIDE R8, R0, 0x4, R8 ;  /* 0x0000000400087825 */ /* 0x004fc800078e0208 */
[----:B------:R-:W-:Y:S01]  /*0630*/  FFMA R5, R5, R12, R10 ;  /* 0x0000000c05057223 */ /* 0x000fe2000000000a */
[----:B-1----:R-:W-:-:S04]  /*0640*/  FMUL R15, R15, R16 ;  /* 0x000000100f0f7220 */ /* 0x002fc80000400000 */
[----:B------:R-:W-:Y:S01]  /*0650*/  @P1 FMUL R4, R6, R15 ;  /* 0x0000000f06041220 */ /* 0x000fe20000400000 */
[----:B---3--:R-:W-:-:S04]  /*0660*/  FMUL R2, R14, R17 ;  /* 0x000000110e027220 */ /* 0x008fc80000400000 */
[----:B------:R-:W-:Y:S01]  /*0670*/  @P1 FMUL R5, R7, R2 ;  /* 0x0000000207051220 */ /* 0x000fe20000400000 */
[----:B------:R-:W-:Y:S06]  /*0680*/  @P0 EXIT ;  /* 0x000000000000094d */ /* 0x000fec0003800000 */
[----:B------:R-:W-:Y:S01]  /*0690*/  STG.E.64 desc[UR4][R8.64], R4 ;  /* 0x0000000408007986 */ /* 0x000fe2000c101b04 */
[----:B------:R-:W-:Y:S05]  /*06a0*/  EXIT ;  /* 0x000000000000794d */ /* 0x000fea0003800000 */
.L_x_0:
[----:B------:R-:W-:-:S00]  /*06b0*/  BRA `(.L_x_0) ;  /* 0xfffffffc00fc7947 */ /* 0x000fc0000383ffff */
[----:B------:R-:W-:-:S00]  /*06c0*/  NOP ;  /* 0x0000000000007918 */ /* 0x000fc00000000000 */
        /* <DEDUP_REMOVED lines=11> */
.L_x_1:


//--------------------- .nv.constant0.triton_poi_fused_cat_14 --------------------------
	.section	.nv.constant0.triton_poi_fused_cat_14,"a",@progbits
	.sectionflags	@""
	.align	4
.nv.constant0.triton_poi_fused_cat_14:
	.zero		564
